//
// Generated by NVIDIA NVVM Compiler
//
// Compiler Build ID: CL-36424714
// Cuda compilation tools, release 13.0, V13.0.88
// Based on NVVM 20.0.0
//

.version 9.0
.target sm_100
.address_size 64

	// .globl	_Z4loopPjjj

.visible .entry _Z4loopPjjj(
	.param .u64 .ptr .align 1 _Z4loopPjjj_param_0,
	.param .u32 _Z4loopPjjj_param_1,
	.param .u32 _Z4loopPjjj_param_2
)
{
	.reg .pred 	%p<26>;
	.reg .b32 	%r<65>;
	.reg .b64 	%rd<11>;

	ld.param.u64 	%rd5, [_Z4loopPjjj_param_0];
	ld.param.u32 	%r23, [_Z4loopPjjj_param_1];
	ld.param.u32 	%r24, [_Z4loopPjjj_param_2];
	cvta.to.global.u64 	%rd1, %rd5;
	mul.hi.u32 	%r25, %r24, 1374389535;
	shr.u32 	%r1, %r25, 7;
	setp.lt.u32 	%p1, %r24, 400;
	@%p1 bra 	$L__BB0_40;
	add.s32 	%r27, %r1, -1;
	and.b32  	%r2, %r1, 7;
	setp.lt.u32 	%p2, %r27, 7;
	mov.b32 	%r63, 0;
	@%p2 bra 	$L__BB0_20;
	and.b32  	%r63, %r1, 16777208;
	mov.b32 	%r61, 0;
$L__BB0_3:
	.pragma "nounroll";
	shl.b32 	%r29, %r61, 2;
	setp.ge.u32 	%p3, %r29, %r23;
	mul.wide.u32 	%rd6, %r61, 4;
	add.s64 	%rd2, %rd1, %rd6;
	@%p3 bra 	$L__BB0_5;
	add.s32 	%r30, %r61, %r24;
	st.global.u32 	[%rd2], %r30;
$L__BB0_5:
	add.s32 	%r5, %r61, 1;
	shl.b32 	%r31, %r5, 2;
	setp.ge.u32 	%p4, %r31, %r23;
	@%p4 bra 	$L__BB0_7;
	add.s32 	%r32, %r5, %r24;
	st.global.u32 	[%rd2+4], %r32;
$L__BB0_7:
	add.s32 	%r6, %r61, 2;
	shl.b32 	%r33, %r6, 2;
	setp.ge.u32 	%p5, %r33, %r23;
	@%p5 bra 	$L__BB0_9;
	add.s32 	%r34, %r6, %r24;
	st.global.u32 	[%rd2+8], %r34;
$L__BB0_9:
	add.s32 	%r7, %r61, 3;
	shl.b32 	%r35, %r7, 2;
	setp.ge.u32 	%p6, %r35, %r23;
	@%p6 bra 	$L__BB0_11;
	add.s32 	%r36, %r7, %r24;
	st.global.u32 	[%rd2+12], %r36;
$L__BB0_11:
	add.s32 	%r8, %r61, 4;
	shl.b32 	%r37, %r8, 2;
	setp.ge.u32 	%p7, %r37, %r23;
	@%p7 bra 	$L__BB0_13;
	add.s32 	%r38, %r8, %r24;
	st.global.u32 	[%rd2+16], %r38;
$L__BB0_13:
	add.s32 	%r9, %r61, 5;
	shl.b32 	%r39, %r9, 2;
	setp.ge.u32 	%p8, %r39, %r23;
	@%p8 bra 	$L__BB0_15;
	add.s32 	%r40, %r9, %r24;
	st.global.u32 	[%rd2+20], %r40;
$L__BB0_15:
	add.s32 	%r10, %r61, 6;
	shl.b32 	%r41, %r10, 2;
	setp.ge.u32 	%p9, %r41, %r23;
	@%p9 bra 	$L__BB0_17;
	add.s32 	%r42, %r10, %r24;
	st.global.u32 	[%rd2+24], %r42;
$L__BB0_17:
	add.s32 	%r11, %r61, 7;
	shl.b32 	%r43, %r11, 2;
	setp.ge.u32 	%p10, %r43, %r23;
	@%p10 bra 	$L__BB0_19;
	add.s32 	%r44, %r11, %r24;
	st.global.u32 	[%rd2+28], %r44;
$L__BB0_19:
	add.s32 	%r61, %r61, 8;
	setp.ne.s32 	%p11, %r61, %r63;
	@%p11 bra 	$L__BB0_3;
$L__BB0_20:
	setp.eq.s32 	%p12, %r2, 0;
	@%p12 bra 	$L__BB0_40;
	and.b32  	%r14, %r1, 3;
	setp.lt.u32 	%p13, %r2, 4;
	@%p13 bra 	$L__BB0_31;
	shl.b32 	%r45, %r63, 2;
	setp.ge.u32 	%p14, %r45, %r23;
	mul.wide.u32 	%rd7, %r63, 4;
	add.s64 	%rd3, %rd1, %rd7;
	@%p14 bra 	$L__BB0_24;
	add.s32 	%r46, %r63, %r24;
	st.global.u32 	[%rd3], %r46;
$L__BB0_24:
	add.s32 	%r15, %r63, 1;
	shl.b32 	%r47, %r15, 2;
	setp.ge.u32 	%p15, %r47, %r23;
	@%p15 bra 	$L__BB0_26;
	add.s32 	%r48, %r15, %r24;
	st.global.u32 	[%rd3+4], %r48;
$L__BB0_26:
	add.s32 	%r16, %r63, 2;
	shl.b32 	%r49, %r16, 2;
	setp.ge.u32 	%p16, %r49, %r23;
	@%p16 bra 	$L__BB0_28;
	add.s32 	%r50, %r16, %r24;
	st.global.u32 	[%rd3+8], %r50;
$L__BB0_28:
	add.s32 	%r17, %r63, 3;
	shl.b32 	%r51, %r17, 2;
	setp.ge.u32 	%p17, %r51, %r23;
	@%p17 bra 	$L__BB0_30;
	add.s32 	%r52, %r17, %r24;
	st.global.u32 	[%rd3+12], %r52;
$L__BB0_30:
	add.s32 	%r63, %r63, 4;
$L__BB0_31:
	setp.eq.s32 	%p18, %r14, 0;
	@%p18 bra 	$L__BB0_40;
	setp.eq.s32 	%p19, %r14, 1;
	@%p19 bra 	$L__BB0_38;
	shl.b32 	%r53, %r63, 2;
	setp.ge.u32 	%p20, %r53, %r23;
	mul.wide.u32 	%rd8, %r63, 4;
	add.s64 	%rd4, %rd1, %rd8;
	@%p20 bra 	$L__BB0_35;
	add.s32 	%r54, %r63, %r24;
	st.global.u32 	[%rd4], %r54;
$L__BB0_35:
	add.s32 	%r20, %r63, 1;
	shl.b32 	%r55, %r20, 2;
	setp.ge.u32 	%p21, %r55, %r23;
	@%p21 bra 	$L__BB0_37;
	add.s32 	%r56, %r20, %r24;
	st.global.u32 	[%rd4+4], %r56;
$L__BB0_37:
	add.s32 	%r63, %r63, 2;
$L__BB0_38:
	and.b32  	%r57, %r1, 1;
	setp.eq.b32 	%p22, %r57, 1;
	not.pred 	%p23, %p22;
	shl.b32 	%r59, %r63, 2;
	setp.ge.u32 	%p24, %r59, %r23;
	or.pred  	%p25, %p23, %p24;
	@%p25 bra 	$L__BB0_40;
	add.s32 	%r60, %r63, %r24;
	mul.wide.u32 	%rd9, %r63, 4;
	add.s64 	%rd10, %rd1, %rd9;
	st.global.u32 	[%rd10], %r60;
$L__BB0_40:
	ret;

}


// ===== COMPILED SASS (sm_100) =====

	.target	sm_100

	.elftype	@"ET_EXEC"


//--------------------- .note.nv.tkinfo           --------------------------
	.section	.note.nv.tkinfo,"",@"SHT_NOTE"
	.sectionflags	@"SHF_NOTE_NV_TKINFO"
	.tkinfo
        /*0018*/ 	.word	0x00000002
        /*0030*/ 	.string	""
        /*0030*/ 	.string	"ptxas"
        /*0030*/ 	.string	"Cuda compilation tools, release 13.0, V13.0.88"
        /*0030*/ 	.string	"Build cuda_13.0.r13.0/compiler.36424714_0"
        /*0030*/ 	.string	"-arch sm_100 -m 64 "



//--------------------- .note.nv.cuinfo           --------------------------
	.section	.note.nv.cuinfo,"",@"SHT_NOTE"
	.sectionflags	@"SHF_NOTE_NV_CUINFO"
        /*0018*/ 	.short	0x0002
        /*001a*/ 	.short	0x0064
        /*001c*/ 	.short	0x0082
	.zero		2


//--------------------- .nv.info                  --------------------------
	.section	.nv.info,"",@"SHT_CUDA_INFO"
	.align	4


	//----- nvinfo : EIATTR_REGCOUNT
	.align		4
        /*0000*/ 	.byte	0x04, 0x2f
        /*0002*/ 	.short	(.L_1 - .L_0)
	.align		4
.L_0:
        /*0004*/ 	.word	index@(_Z4loopPjjj)
        /*0008*/ 	.word	0x0000001a


	//----- nvinfo : EIATTR_FRAME_SIZE
	.align		4
.L_1:
        /*000c*/ 	.byte	0x04, 0x11
        /*000e*/ 	.short	(.L_3 - .L_2)
	.align		4
.L_2:
        /*0010*/ 	.word	index@(_Z4loopPjjj)
        /*0014*/ 	.word	0x00000000


	//----- nvinfo : EIATTR_MIN_STACK_SIZE
	.align		4
.L_3:
        /*0018*/ 	.byte	0x04, 0x12
        /*001a*/ 	.short	(.L_5 - .L_4)
	.align		4
.L_4:
        /*001c*/ 	.word	index@(_Z4loopPjjj)
        /*0020*/ 	.word	0x00000000
.L_5:


//--------------------- .nv.compat                --------------------------
	.section	.nv.compat,"",@"SHT_CUDA_COMPAT_INFO"
	.align	4
        /*0000*/ 	.byte	0x02, 0x09, 0x00, 0x00, 0x02, 0x02, 0x01, 0x00, 0x02, 0x05, 0x05, 0x00, 0x03, 0x07, 0x01, 0x01
        /*0010*/ 	.byte	0x02, 0x03, 0x00, 0x00, 0x02, 0x06, 0x01, 0x00, 0x04, 0x0b, 0x08, 0x00, 0x09, 0x00, 0x00, 0x00
        /*0020*/ 	.byte	0x00, 0x00, 0x00, 0x00


//--------------------- .nv.info._Z4loopPjjj      --------------------------
	.section	.nv.info._Z4loopPjjj,"",@"SHT_CUDA_INFO"
	.sectionflags	@""
	.align	4


	//----- nvinfo : EIATTR_CUDA_API_VERSION
	.align		4
        /*0000*/ 	.byte	0x04, 0x37
        /*0002*/ 	.short	(.L_7 - .L_6)
.L_6:
        /*0004*/ 	.word	0x00000082


	//----- nvinfo : EIATTR_KPARAM_INFO
	.align		4
.L_7:
        /*0008*/ 	.byte	0x04, 0x17
        /*000a*/ 	.short	(.L_9 - .L_8)
.L_8:
        /*000c*/ 	.word	0x00000000
        /*0010*/ 	.short	0x0002
        /*0012*/ 	.short	0x000c
        /*0014*/ 	.byte	0x00, 0xf0, 0x11, 0x00


	//----- nvinfo : EIATTR_KPARAM_INFO
	.align		4
.L_9:
        /*0018*/ 	.byte	0x04, 0x17
        /*001a*/ 	.short	(.L_11 - .L_10)
.L_10:
        /*001c*/ 	.word	0x00000000
        /*0020*/ 	.short	0x0001
        /*0022*/ 	.short	0x0008
        /*0024*/ 	.byte	0x00, 0xf0, 0x11, 0x00


	//----- nvinfo : EIATTR_KPARAM_INFO
	.align		4
.L_11:
        /*0028*/ 	.byte	0x04, 0x17
        /*002a*/ 	.short	(.L_13 - .L_12)
.L_12:
        /*002c*/ 	.word	0x00000000
        /*0030*/ 	.short	0x0000
        /*0032*/ 	.short	0x0000
        /*0034*/ 	.byte	0x00, 0xf5, 0x21, 0x00


	//----- nvinfo : EIATTR_SPARSE_MMA_MASK
	.align		4
.L_13:
        /*0038*/ 	.byte	0x03, 0x50
        /*003a*/ 	.short	0x0000


	//----- nvinfo : EIATTR_MAXREG_COUNT
	.align		4
        /*003c*/ 	.byte	0x03, 0x1b
        /*003e*/ 	.short	0x00ff


	//----- nvinfo : EIATTR_MERCURY_ISA_VERSION
	.align		4
        /*0040*/ 	.byte	0x03, 0x5f
        /*0042*/ 	.short	0x0101


	//----- nvinfo : EIATTR_VRC_CTA_INIT_COUNT
	.align		4
        /*0044*/ 	.byte	0x02, 0x4a
	.zero		1
	.zero		1


	//----- nvinfo : EIATTR_EXIT_INSTR_OFFSETS
	.align		4
        /*0048*/ 	.byte	0x04, 0x1c
        /*004a*/ 	.short	(.L_15 - .L_14)


	//   ....[0]....
.L_14:
        /*004c*/ 	.word	0x00000030


	//   ....[1]....
        /*0050*/ 	.word	0x00000440


	//   ....[2]....
        /*0054*/ 	.word	0x00000640


	//   ....[3]....
        /*0058*/ 	.word	0x000007b0


	//   ....[4]....
        /*005c*/ 	.word	0x00000810


	//----- nvinfo : EIATTR_CBANK_PARAM_SIZE
	.align		4
.L_15:
        /*0060*/ 	.byte	0x03, 0x19
        /*0062*/ 	.short	0x0010


	//----- nvinfo : EIATTR_PARAM_CBANK
	.align		4
        /*0064*/ 	.byte	0x04, 0x0a
        /*0066*/ 	.short	(.L_17 - .L_16)
	.align		4
.L_16:
        /*0068*/ 	.word	index@(.nv.constant0._Z4loopPjjj)
        /*006c*/ 	.short	0x0380
        /*006e*/ 	.short	0x0010


	//----- nvinfo : EIATTR_SW_WAR
	.align		4
.L_17:
        /*0070*/ 	.byte	0x04, 0x36
        /*0072*/ 	.short	(.L_19 - .L_18)
.L_18:
        /*0074*/ 	.word	0x00000008
.L_19:


//--------------------- .nv.callgraph             --------------------------
	.section	.nv.callgraph,"",@"SHT_CUDA_CALLGRAPH"
	.align	4
	.sectionentsize	8
	.align		4
        /*0000*/ 	.word	0x00000000
	.align		4
        /*0004*/ 	.word	0xffffffff
	.align		4
        /*0008*/ 	.word	0x00000000
	.align		4
        /*000c*/ 	.word	0xfffffffe
	.align		4
        /*0010*/ 	.word	0x00000000
	.align		4
        /*0014*/ 	.word	0xfffffffd
	.align		4
        /*0018*/ 	.word	0x00000000
	.align		4
        /*001c*/ 	.word	0xfffffffc


//--------------------- .text._Z4loopPjjj         --------------------------
	.section	.text._Z4loopPjjj,"ax",@progbits
	.align	128
        .global         _Z4loopPjjj
        .type           _Z4loopPjjj,@function
        .size           _Z4loopPjjj,(.L_x_5 - _Z4loopPjjj)
        .other          _Z4loopPjjj,@"STO_CUDA_ENTRY STV_DEFAULT"
_Z4loopPjjj:
.text._Z4loopPjjj:
[----:B------:R-:W-:Y:S08]  /*0000*/  LDC R1, c[0x0][0x37c] ;  /* 0x0000df00ff017b82 */ /* 0x000ff00000000800 */
[----:B------:R-:W0:Y:S02]  /*0010*/  LDC R6, c[0x0][0x38c] ;  /* 0x0000e300ff067b82 */ /* 0x000e240000000800 */
[----:B0-----:R-:W-:-:S13]  /*0020*/  ISETP.GE.U32.AND P0, PT, R6, 0x190, PT ;  /* 0x000001900600780c */ /* 0x001fda0003f06070 */
[----:B------:R-:W-:Y:S05]  /*0030*/  @!P0 EXIT ;  /* 0x000000000000894d */ /* 0x000fea0003800000 */
[----:B------:R-:W-:Y:S01]  /*0040*/  IMAD.HI.U32 R6, R6, 0x51eb851f, RZ ;  /* 0x51eb851f06067827 */ /* 0x000fe200078e00ff */
[----:B------:R-:W0:Y:S04]  /*0050*/  LDCU.64 UR4, c[0x0][0x358] ;  /* 0x00006b00ff0477ac */ /* 0x000e280008000a00 */
[----:B------:R-:W-:-:S04]  /*0060*/  SHF.R.U32.HI R6, RZ, 0x7, R6 ;  /* 0x00000007ff067819 */ /* 0x000fc80000011606 */
[C---:B------:R-:W-:Y:S01]  /*0070*/  LOP3.LUT R20, R6.reuse, 0x7, RZ, 0xc0, !PT ;  /* 0x0000000706147812 */ /* 0x040fe200078ec0ff */
[----:B------:R-:W-:-:S03]  /*0080*/  VIADD R0, R6, 0xffffffff ;  /* 0xffffffff06007836 */ /* 0x000fc60000000000 */
[----:B------:R-:W-:Y:S02]  /*0090*/  ISETP.NE.AND P0, PT, R20, RZ, PT ;  /* 0x000000ff1400720c */ /* 0x000fe40003f05270 */
[----:B------:R-:W-:Y:S01]  /*00a0*/  ISETP.GE.U32.AND P1, PT, R0, 0x7, PT ;  /* 0x000000070000780c */ /* 0x000fe20003f26070 */
[----:B------:R-:W-:-:S12]  /*00b0*/  IMAD.MOV.U32 R0, RZ, RZ, RZ ;  /* 0x000000ffff007224 */ /* 0x000fd800078e00ff */
[----:B0-----:R-:W-:Y:S05]  /*00c0*/  @!P1 BRA `(.L_x_0) ;  /* 0x0000000000dc9947 */ /* 0x001fea0003800000 */
[----:B------:R-:W0:Y:S01]  /*00d0*/  LDC.64 R2, c[0x0][0x380] ;  /* 0x0000e000ff027b82 */ /* 0x000e220000000a00 */
[----:B------:R-:W-:Y:S01]  /*00e0*/  LOP3.LUT R0, R6, 0xfffff8, RZ, 0xc0, !PT ;  /* 0x00fffff806007812 */ /* 0x000fe200078ec0ff */
[----:B------:R-:W-:Y:S01]  /*00f0*/  IMAD.MOV.U32 R7, RZ, RZ, RZ ;  /* 0x000000ffff077224 */ /* 0x000fe200078e00ff */
[----:B------:R-:W1:Y:S06]  /*0100*/  LDCU UR6, c[0x0][0x388] ;  /* 0x00007100ff0677ac */ /* 0x000e6c0008000800 */
.L_x_1:
[C---:B---3--:R-:W-:Y:S01]  /*0110*/  IADD3 R13, PT, PT, R7.reuse, 0x1, RZ ;  /* 0x00000001070d7810 */ /* 0x048fe20007ffe0ff */
[C---:B------:R-:W-:Y:S01]  /*0120*/  VIADD R15, R7.reuse, 0x2 ;  /* 0x00000002070f7836 */ /* 0x040fe20000000000 */
[C---:B------:R-:W-:Y:S01]  /*0130*/  IADD3 R9, PT, PT, R7.reuse, 0x3, RZ ;  /* 0x0000000307097810 */ /* 0x040fe20007ffe0ff */
[----:B------:R-:W-:Y:S02]  /*0140*/  VIADD R8, R7, 0x4 ;  /* 0x0000000407087836 */ /* 0x000fe40000000000 */
[----:B------:R-:W-:Y:S02]  /*0150*/  IMAD.SHL.U32 R4, R13, 0x4, RZ ;  /* 0x000000040d047824 */ /* 0x000fe400078e00ff */
[----:B------:R-:W-:Y:S01]  /*0160*/  IMAD.SHL.U32 R10, R9, 0x4, RZ ;  /* 0x00000004090a7824 */ /* 0x000fe200078e00ff */
[----:B------:R-:W-:Y:S01]  /*0170*/  SHF.L.U32 R11, R8, 0x2, RZ ;  /* 0x00000002080b7819 */ /* 0x000fe200000006ff */
[----:B------:R-:W-:Y:S01]  /*0180*/  IMAD.SHL.U32 R5, R7, 0x4, RZ ;  /* 0x0000000407057824 */ /* 0x000fe200078e00ff */
[----:B-1----:R-:W-:Y:S01]  /*0190*/  ISETP.GE.U32.AND P6, PT, R4, UR6, PT ;  /* 0x0000000604007c0c */ /* 0x002fe2000bfc6070 */
[----:B------:R-:W-:Y:S01]  /*01a0*/  IMAD.SHL.U32 R4, R15, 0x4, RZ ;  /* 0x000000040f047824 */ /* 0x000fe200078e00ff */
[----:B------:R-:W-:Y:S01]  /*01b0*/  ISETP.GE.U32.AND P4, PT, R11, UR6, PT ;  /* 0x000000060b007c0c */ /* 0x000fe2000bf86070 */
[C---:B------:R-:W-:Y:S01]  /*01c0*/  VIADD R11, R7.reuse, 0x5 ;  /* 0x00000005070b7836 */ /* 0x040fe20000000000 */
[----:B------:R-:W-:Y:S01]  /*01d0*/  ISETP.GE.U32.AND P3, PT, R10, UR6, PT ;  /* 0x000000060a007c0c */ /* 0x000fe2000bf66070 */
[----:B------:R-:W-:Y:S01]  /*01e0*/  VIADD R12, R7, 0x6 ;  /* 0x00000006070c7836 */ /* 0x000fe20000000000 */
[----:B------:R-:W-:Y:S01]  /*01f0*/  ISETP.GE.U32.AND P1, PT, R4, UR6, PT ;  /* 0x0000000604007c0c */ /* 0x000fe2000bf26070 */
[----:B------:R-:W-:Y:S01]  /*0200*/  IMAD.SHL.U32 R16, R11, 0x4, RZ ;  /* 0x000000040b107824 */ /* 0x000fe200078e00ff */
[----:B------:R-:W-:-:S02]  /*0210*/  IADD3 R10, PT, PT, R7, 0x7, RZ ;  /* 0x00000007070a7810 */ /* 0x000fc40007ffe0ff */
[----:B------:R-:W-:Y:S02]  /*0220*/  ISETP.GE.U32.AND P2, PT, R5, UR6, PT ;  /* 0x0000000605007c0c */ /* 0x000fe4000bf46070 */
[----:B------:R-:W-:Y:S01]  /*0230*/  ISETP.GE.U32.AND P5, PT, R16, UR6, PT ;  /* 0x0000000610007c0c */ /* 0x000fe2000bfa6070 */
[----:B------:R-:W1:Y:S01]  /*0240*/  @!P6 LDC R4, c[0x0][0x38c] ;  /* 0x0000e300ff04eb82 */ /* 0x000e620000000800 */
[----:B------:R-:W-:-:S07]  /*0250*/  SHF.L.U32 R16, R10, 0x2, RZ ;  /* 0x000000020a107819 */ /* 0x000fce00000006ff */
[----:B------:R-:W2:Y:S08]  /*0260*/  @!P1 LDC R14, c[0x0][0x38c] ;  /* 0x0000e300ff0e9b82 */ /* 0x000eb00000000800 */
[----:B------:R-:W3:Y:S01]  /*0270*/  @!P4 LDC R19, c[0x0][0x38c] ;  /* 0x0000e300ff13cb82 */ /* 0x000ee20000000800 */
[----:B-1----:R-:W-:-:S07]  /*0280*/  @!P6 IMAD.IADD R13, R13, 0x1, R4 ;  /* 0x000000010d0de824 */ /* 0x002fce00078e0204 */
[----:B------:R-:W1:Y:S01]  /*0290*/  @!P5 LDC R18, c[0x0][0x38c] ;  /* 0x0000e300ff12db82 */ /* 0x000e620000000800 */
[----:B0-----:R-:W-:-:S05]  /*02a0*/  IMAD.WIDE.U32 R4, R7, 0x4, R2 ;  /* 0x0000000407047825 */ /* 0x001fca00078e0002 */
[----:B------:R3:W-:Y:S01]  /*02b0*/  @!P6 STG.E desc[UR4][R4.64+0x4], R13 ;  /* 0x0000040d0400e986 */ /* 0x0007e2000c101904 */
[----:B--2---:R-:W-:Y:S02]  /*02c0*/  @!P1 IMAD.IADD R15, R15, 0x1, R14 ;  /* 0x000000010f0f9824 */ /* 0x004fe400078e020e */
[----:B------:R-:W-:-:S03]  /*02d0*/  IMAD.SHL.U32 R14, R12, 0x4, RZ ;  /* 0x000000040c0e7824 */ /* 0x000fc600078e00ff */
[----:B------:R0:W-:Y:S01]  /*02e0*/  @!P1 STG.E desc[UR4][R4.64+0x8], R15 ;  /* 0x0000080f04009986 */ /* 0x0001e2000c101904 */
[----:B------:R-:W-:Y:S02]  /*02f0*/  ISETP.GE.U32.AND P1, PT, R16, UR6, PT ;  /* 0x0000000610007c0c */ /* 0x000fe4000bf26070 */
[----:B------:R-:W-:Y:S01]  /*0300*/  ISETP.GE.U32.AND P6, PT, R14, UR6, PT ;  /* 0x000000060e007c0c */ /* 0x000fe2000bfc6070 */
[----:B------:R-:W2:Y:S01]  /*0310*/  @!P3 LDC R16, c[0x0][0x38c] ;  /* 0x0000e300ff10bb82 */ /* 0x000ea20000000800 */
[----:B---3--:R-:W-:-:S05]  /*0320*/  @!P4 IMAD.IADD R13, R8, 0x1, R19 ;  /* 0x00000001080dc824 */ /* 0x008fca00078e0213 */
[----:B------:R3:W-:Y:S02]  /*0330*/  @!P4 STG.E desc[UR4][R4.64+0x10], R13 ;  /* 0x0000100d0400c986 */ /* 0x0007e4000c101904 */
[----:B------:R-:W4:Y:S01]  /*0340*/  @!P2 LDC R14, c[0x0][0x38c] ;  /* 0x0000e300ff0eab82 */ /* 0x000f220000000800 */
[----:B-1----:R-:W-:-:S05]  /*0350*/  @!P5 IMAD.IADD R11, R11, 0x1, R18 ;  /* 0x000000010b0bd824 */ /* 0x002fca00078e0212 */
[----:B------:R3:W-:Y:S02]  /*0360*/  @!P5 STG.E desc[UR4][R4.64+0x14], R11 ;  /* 0x0000140b0400d986 */ /* 0x0007e4000c101904 */
[----:B------:R-:W1:Y:S08]  /*0370*/  @!P1 LDC R23, c[0x0][0x38c] ;  /* 0x0000e300ff179b82 */ /* 0x000e700000000800 */
[----:B------:R-:W0:Y:S01]  /*0380*/  @!P6 LDC R21, c[0x0][0x38c] ;  /* 0x0000e300ff15eb82 */ /* 0x000e220000000800 */
[----:B--2---:R-:W-:-:S05]  /*0390*/  @!P3 IMAD.IADD R17, R9, 0x1, R16 ;  /* 0x000000010911b824 */ /* 0x004fca00078e0210 */
[----:B------:R3:W-:Y:S01]  /*03a0*/  @!P3 STG.E desc[UR4][R4.64+0xc], R17 ;  /* 0x00000c110400b986 */ /* 0x0007e2000c101904 */
[C---:B----4-:R-:W-:Y:S02]  /*03b0*/  @!P2 IMAD.IADD R9, R7.reuse, 0x1, R14 ;  /* 0x000000010709a824 */ /* 0x050fe400078e020e */
[----:B------:R-:W-:-:S03]  /*03c0*/  VIADD R7, R7, 0x8 ;  /* 0x0000000807077836 */ /* 0x000fc60000000000 */
[----:B------:R3:W-:Y:S01]  /*03d0*/  @!P2 STG.E desc[UR4][R4.64], R9 ;  /* 0x000000090400a986 */ /* 0x0007e2000c101904 */
[----:B-1----:R-:W-:-:S05]  /*03e0*/  @!P1 IMAD.IADD R19, R10, 0x1, R23 ;  /* 0x000000010a139824 */ /* 0x002fca00078e0217 */
[----:B------:R3:W-:Y:S01]  /*03f0*/  @!P1 STG.E desc[UR4][R4.64+0x1c], R19 ;  /* 0x00001c1304009986 */ /* 0x0007e2000c101904 */
[----:B------:R-:W-:Y:S02]  /*0400*/  ISETP.NE.AND P1, PT, R7, R0, PT ;  /* 0x000000000700720c */ /* 0x000fe40003f25270 */
[----:B0-----:R-:W-:-:S05]  /*0410*/  @!P6 IADD3 R15, PT, PT, R12, R21, RZ ;  /* 0x000000150c0fe210 */ /* 0x001fca0007ffe0ff */
[----:B------:R3:W-:Y:S06]  /*0420*/  @!P6 STG.E desc[UR4][R4.64+0x18], R15 ;  /* 0x0000180f0400e986 */ /* 0x0007ec000c101904 */
[----:B------:R-:W-:Y:S05]  /*0430*/  @P1 BRA `(.L_x_1) ;  /* 0xfffffffc00341947 */ /* 0x000fea000383ffff */
.L_x_0:
[----:B------:R-:W-:Y:S05]  /*0440*/  @!P0 EXIT ;  /* 0x000000000000894d */ /* 0x000fea0003800000 */
[----:B------:R-:W-:Y:S02]  /*0450*/  ISETP.GE.U32.AND P0, PT, R20, 0x4, PT ;  /* 0x000000041400780c */ /* 0x000fe40003f06070 */
[----:B------:R-:W-:-:S04]  /*0460*/  LOP3.LUT R12, R6, 0x3, RZ, 0xc0, !PT ;  /* 0x00000003060c7812 */ /* 0x000fc800078ec0ff */
[----:B------:R-:W-:-:S07]  /*0470*/  ISETP.NE.AND P4, PT, R12, RZ, PT ;  /* 0x000000ff0c00720c */ /* 0x000fce0003f85270 */
[----:B------:R-:W-:Y:S06]  /*0480*/  @!P0 BRA `(.L_x_2) ;  /* 0x00000000006c8947 */ /* 0x000fec0003800000 */
[----:B------:R-:W0:Y:S01]  /*0490*/  LDCU UR6, c[0x0][0x388] ;  /* 0x00007100ff0677ac */ /* 0x000e220008000800 */
[C---:B------:R-:W-:Y:S01]  /*04a0*/  IADD3 R7, PT, PT, R0.reuse, 0x1, RZ ;  /* 0x0000000100077810 */ /* 0x040fe20007ffe0ff */
[C---:B---3--:R-:W-:Y:S01]  /*04b0*/  VIADD R9, R0.reuse, 0x2 ;  /* 0x0000000200097836 */ /* 0x048fe20000000000 */
[----:B------:R-:W-:-:S03]  /*04c0*/  IADD3 R11, PT, PT, R0, 0x3, RZ ;  /* 0x00000003000b7810 */ /* 0x000fc60007ffe0ff */
[----:B------:R-:W-:Y:S01]  /*04d0*/  IMAD.SHL.U32 R2, R7, 0x4, RZ ;  /* 0x0000000407027824 */ /* 0x000fe200078e00ff */
[----:B------:R-:W-:Y:S01]  /*04e0*/  SHF.L.U32 R4, R11, 0x2, RZ ;  /* 0x000000020b047819 */ /* 0x000fe200000006ff */
[----:B------:R-:W-:-:S03]  /*04f0*/  IMAD.SHL.U32 R3, R9, 0x4, RZ ;  /* 0x0000000409037824 */ /* 0x000fc600078e00ff */
[----:B0-----:R-:W-:Y:S01]  /*0500*/  ISETP.GE.U32.AND P1, PT, R2, UR6, PT ;  /* 0x0000000602007c0c */ /* 0x001fe2000bf26070 */
[----:B------:R-:W-:Y:S01]  /*0510*/  IMAD.SHL.U32 R2, R0, 0x4, RZ ;  /* 0x0000000400027824 */ /* 0x000fe200078e00ff */
[----:B------:R-:W-:Y:S02]  /*0520*/  ISETP.GE.U32.AND P2, PT, R3, UR6, PT ;  /* 0x0000000603007c0c */ /* 0x000fe4000bf46070 */
[----:B------:R-:W-:Y:S02]  /*0530*/  ISETP.GE.U32.AND P3, PT, R4, UR6, PT ;  /* 0x0000000604007c0c */ /* 0x000fe4000bf66070 */
[----:B------:R-:W-:Y:S02]  /*0540*/  ISETP.GE.U32.AND P0, PT, R2, UR6, PT ;  /* 0x0000000602007c0c */ /* 0x000fe4000bf06070 */
[----:B------:R-:W0:Y:S08]  /*0550*/  LDC.64 R2, c[0x0][0x380] ;  /* 0x0000e000ff027b82 */ /* 0x000e300000000a00 */
[----:B------:R-:W1:Y:S08]  /*0560*/  @!P1 LDC R4, c[0x0][0x38c] ;  /* 0x0000e300ff049b82 */ /* 0x000e700000000800 */
[----:B------:R-:W2:Y:S08]  /*0570*/  @!P2 LDC R8, c[0x0][0x38c] ;  /* 0x0000e300ff08ab82 */ /* 0x000eb00000000800 */
[----:B------:R-:W3:Y:S01]  /*0580*/  @!P0 LDC R5, c[0x0][0x38c] ;  /* 0x0000e300ff058b82 */ /* 0x000ee20000000800 */
[----:B0-----:R-:W-:-:S07]  /*0590*/  IMAD.WIDE.U32 R2, R0, 0x4, R2 ;  /* 0x0000000400027825 */ /* 0x001fce00078e0002 */
[----:B------:R-:W0:Y:S01]  /*05a0*/  @!P3 LDC R10, c[0x0][0x38c] ;  /* 0x0000e300ff0abb82 */ /* 0x000e220000000800 */
[----:B-1----:R-:W-:-:S05]  /*05b0*/  @!P1 IMAD.IADD R7, R7, 0x1, R4 ;  /* 0x0000000107079824 */ /* 0x002fca00078e0204 */
[----:B------:R1:W-:Y:S01]  /*05c0*/  @!P1 STG.E desc[UR4][R2.64+0x4], R7 ;  /* 0x0000040702009986 */ /* 0x0003e2000c101904 */
[----:B--2---:R-:W-:-:S05]  /*05d0*/  @!P2 IMAD.IADD R9, R9, 0x1, R8 ;  /* 0x000000010909a824 */ /* 0x004fca00078e0208 */
[----:B------:R1:W-:Y:S01]  /*05e0*/  @!P2 STG.E desc[UR4][R2.64+0x8], R9 ;  /* 0x000008090200a986 */ /* 0x0003e2000c101904 */
[C---:B---3--:R-:W-:Y:S01]  /*05f0*/  @!P0 IADD3 R5, PT, PT, R0.reuse, R5, RZ ;  /* 0x0000000500058210 */ /* 0x048fe20007ffe0ff */
[----:B------:R-:W-:-:S04]  /*0600*/  VIADD R0, R0, 0x4 ;  /* 0x0000000400007836 */ /* 0x000fc80000000000 */
[----:B------:R1:W-:Y:S01]  /*0610*/  @!P0 STG.E desc[UR4][R2.64], R5 ;  /* 0x0000000502008986 */ /* 0x0003e2000c101904 */
[----:B0-----:R-:W-:-:S05]  /*0620*/  @!P3 IMAD.IADD R11, R11, 0x1, R10 ;  /* 0x000000010b0bb824 */ /* 0x001fca00078e020a */
[----:B------:R1:W-:Y:S02]  /*0630*/  @!P3 STG.E desc[UR4][R2.64+0xc], R11 ;  /* 0x00000c0b0200b986 */ /* 0x0003e4000c101904 */
.L_x_2:
[----:B------:R-:W-:Y:S05]  /*0640*/  @!P4 EXIT ;  /* 0x000000000000c94d */ /* 0x000fea0003800000 */
[----:B-1-3--:R-:W0:Y:S01]  /*0650*/  LDC R11, c[0x0][0x388] ;  /* 0x0000e200ff0b7b82 */ /* 0x00ae220000000800 */
[----:B------:R-:W-:-:S13]  /*0660*/  ISETP.NE.AND P0, PT, R12, 0x1, PT ;  /* 0x000000010c00780c */ /* 0x000fda0003f05270 */
[----:B------:R-:W-:Y:S05]  /*0670*/  @!P0 BRA `(.L_x_3) ;  /* 0x00000000003c8947 */ /* 0x000fea0003800000 */
[----:B------:R-:W1:Y:S01]  /*0680*/  LDCU UR6, c[0x0][0x388] ;  /* 0x00007100ff0677ac */ /* 0x000e620008000800 */
[C---:B------:R-:W-:Y:S01]  /*0690*/  IADD3 R4, PT, PT, R0.reuse, 0x1, RZ ;  /* 0x0000000100047810 */ /* 0x040fe20007ffe0ff */
[----:B------:R-:W-:-:S04]  /*06a0*/  IMAD.SHL.U32 R3, R0, 0x4, RZ ;  /* 0x0000000400037824 */ /* 0x000fc800078e00ff */
[----:B------:R-:W-:Y:S01]  /*06b0*/  IMAD.SHL.U32 R2, R4, 0x4, RZ ;  /* 0x0000000404027824 */ /* 0x000fe200078e00ff */
[----:B-1----:R-:W-:-:S04]  /*06c0*/  ISETP.GE.U32.AND P1, PT, R3, UR6, PT ;  /* 0x0000000603007c0c */ /* 0x002fc8000bf26070 */
[----:B------:R-:W-:Y:S02]  /*06d0*/  ISETP.GE.U32.AND P0, PT, R2, UR6, PT ;  /* 0x0000000602007c0c */ /* 0x000fe4000bf06070 */
[----:B------:R-:W1:Y:S08]  /*06e0*/  LDC.64 R2, c[0x0][0x380] ;  /* 0x0000e000ff027b82 */ /* 0x000e700000000a00 */
[----:B------:R-:W2:Y:S08]  /*06f0*/  @!P1 LDC R5, c[0x0][0x38c] ;  /* 0x0000e300ff059b82 */ /* 0x000eb00000000800 */
[----:B------:R-:W3:Y:S01]  /*0700*/  @!P0 LDC R9, c[0x0][0x38c] ;  /* 0x0000e300ff098b82 */ /* 0x000ee20000000800 */
[C---:B-1----:R-:W-:Y:S01]  /*0710*/  IMAD.WIDE.U32 R2, R0.reuse, 0x4, R2 ;  /* 0x0000000400027825 */ /* 0x042fe200078e0002 */
[----:B--2---:R-:W-:-:S03]  /*0720*/  @!P1 IADD3 R7, PT, PT, R0, R5, RZ ;  /* 0x0000000500079210 */ /* 0x004fc60007ffe0ff */
[----:B------:R-:W-:Y:S02]  /*0730*/  VIADD R0, R0, 0x2 ;  /* 0x0000000200007836 */ /* 0x000fe40000000000 */
[----:B------:R1:W-:Y:S01]  /*0740*/  @!P1 STG.E desc[UR4][R2.64], R7 ;  /* 0x0000000702009986 */ /* 0x0003e2000c101904 */
[----:B---3--:R-:W-:-:S05]  /*0750*/  @!P0 IMAD.IADD R5, R4, 0x1, R9 ;  /* 0x0000000104058824 */ /* 0x008fca00078e0209 */
[----:B------:R1:W-:Y:S02]  /*0760*/  @!P0 STG.E desc[UR4][R2.64+0x4], R5 ;  /* 0x0000040502008986 */ /* 0x0003e4000c101904 */
.L_x_3:
[----:B-1----:R-:W-:Y:S02]  /*0770*/  SHF.L.U32 R2, R0, 0x2, RZ ;  /* 0x0000000200027819 */ /* 0x002fe400000006ff */
[----:B------:R-:W-:Y:S02]  /*0780*/  LOP3.LUT R6, R6, 0x1, RZ, 0xc0, !PT ;  /* 0x0000000106067812 */ /* 0x000fe400078ec0ff */
[----:B0-----:R-:W-:-:S04]  /*0790*/  ISETP.GE.U32.AND P0, PT, R2, R11, PT ;  /* 0x0000000b0200720c */ /* 0x001fc80003f06070 */
[----:B------:R-:W-:-:S13]  /*07a0*/  ISETP.NE.U32.OR P0, PT, R6, 0x1, P0 ;  /* 0x000000010600780c */ /* 0x000fda0000705470 */
[----:B------:R-:W-:Y:S05]  /*07b0*/  @P0 EXIT ;  /* 0x000000000000094d */ /* 0x000fea0003800000 */
[----:B------:R-:W0:Y:S01]  /*07c0*/  LDC.64 R2, c[0x0][0x380] ;  /* 0x0000e000ff027b82 */ /* 0x000e220000000a00 */
[----:B------:R-:W1:Y:S02]  /*07d0*/  LDCU UR6, c[0x0][0x38c] ;  /* 0x00007180ff0677ac */ /* 0x000e640008000800 */
[C---:B-1----:R-:W-:Y:S02]  /*07e0*/  VIADD R5, R0.reuse, UR6 ;  /* 0x0000000600057c36 */ /* 0x042fe40008000000 */
[----:B0-----:R-:W-:-:S05]  /*07f0*/  IMAD.WIDE.U32 R2, R0, 0x4, R2 ;  /* 0x0000000400027825 */ /* 0x001fca00078e0002 */
[----:B------:R-:W-:Y:S01]  /*0800*/  STG.E desc[UR4][R2.64], R5 ;  /* 0x0000000502007986 */ /* 0x000fe2000c101904 */
[----:B------:R-:W-:Y:S05]  /*0810*/  EXIT ;  /* 0x000000000000794d */ /* 0x000fea0003800000 */
.L_x_4:
[----:B------:R-:W-:-:S00]  /*0820*/  BRA `(.L_x_4) ;  /* 0xfffffffc00fc7947 */ /* 0x000fc0000383ffff */
[----:B------:R-:W-:-:S00]  /*0830*/  NOP ;  /* 0x0000000000007918 */ /* 0x000fc00000000000 */
        /* <DEDUP_REMOVED lines=12> */
.L_x_5:


//--------------------- .nv.shared.reserved.0     --------------------------
	.section	.nv.shared.reserved.0,"aw",@nobits
	.weak		__nv_reservedSMEM_offset_0_alias
	.size		__nv_reservedSMEM_offset_0_alias, 0, 64
	.other		__nv_reservedSMEM_offset_0_alias,@"STO_CUDA_RESERVED_SHARED STV_DEFAULT"
__nv_reservedSMEM_offset_0_alias:
	.zero		0
	.zero		64


//--------------------- .nv.constant0._Z4loopPjjj --------------------------
	.section	.nv.constant0._Z4loopPjjj,"a",@progbits
	.sectionflags	@""
	.align	4
.nv.constant0._Z4loopPjjj:
	.zero		912


//--------------------- SYMBOLS --------------------------

	.type		.nv.reservedSmem.offset0,@object
	.size		.nv.reservedSmem.offset0,0x4
